	.headerflags	@"EF_CUDA_TEXMODE_UNIFIED EF_CUDA_64BIT_ADDRESS EF_CUDA_ACCELERATORS EF_CUDA_SM90 EF_CUDA_VIRTUAL_SM(EF_CUDA_SM90)"
	.elftype	@"ET_EXEC"


//--------------------- .nv.info                  --------------------------
	.section	.nv.info,"",@"SHT_CUDA_INFO"
	.align	4


	//----- nvinfo : EIATTR_REGCOUNT
	.align		4
        /*0000*/ 	.byte	0x04, 0x2f
        /*0002*/ 	.short	(.L_2 - .L_1)
	.align		4
.L_1:
        /*0004*/ 	.word	index@(triton_poi_fused_add_gelu_native_layer_norm_5)
        /*0008*/ 	.word	0x00000018


	//----- nvinfo : EIATTR_MIN_STACK_SIZE
	.align		4
.L_2:
        /*000c*/ 	.byte	0x04, 0x12
        /*000e*/ 	.short	(.L_4 - .L_3)
	.align		4
.L_3:
        /*0010*/ 	.word	index@(triton_poi_fused_add_gelu_native_layer_norm_5)
        /*0014*/ 	.word	0x00000000


	//----- nvinfo : EIATTR_FRAME_SIZE
	.align		4
.L_4:
        /*0018*/ 	.byte	0x04, 0x11
        /*001a*/ 	.short	(.L_6 - .L_5)
	.align		4
.L_5:
        /*001c*/ 	.word	index@(triton_poi_fused_add_gelu_native_layer_norm_5)
        /*0020*/ 	.word	0x00000000


	//----- nvinfo : EIATTR_MIN_STACK_SIZE
	.align		4
.L_6:
        /*0024*/ 	.byte	0x04, 0x12
        /*0026*/ 	.short	(.L_8 - .L_7)
	.align		4
.L_7:
        /*0028*/ 	.word	index@(triton_poi_fused_add_gelu_native_layer_norm_5)
        /*002c*/ 	.word	0x00000000
.L_8:


//--------------------- .nv.info.triton_poi_fused_add_gelu_native_layer_norm_5 --------------------------
	.section	.nv.info.triton_poi_fused_add_gelu_native_layer_norm_5,"",@"SHT_CUDA_INFO"
	.sectionflags	@""
	.align	4


	//----- nvinfo : EIATTR_CUDA_API_VERSION
	.align		4
        /*0000*/ 	.byte	0x04, 0x37
        /*0002*/ 	.short	(.L_10 - .L_9)
.L_9:
        /*0004*/ 	.word	0x0000007c


	//----- nvinfo : EIATTR_KPARAM_INFO
	.align		4
.L_10:
        /*0008*/ 	.byte	0x04, 0x17
        /*000a*/ 	.short	(.L_12 - .L_11)
.L_11:
        /*000c*/ 	.word	0x00000000
        /*0010*/ 	.short	0x0008
        /*0012*/ 	.short	0x003c
        /*0014*/ 	.byte	0x00, 0xf0, 0x11, 0x00


	//----- nvinfo : EIATTR_KPARAM_INFO
	.align		4
.L_12:
        /*0018*/ 	.byte	0x04, 0x17
        /*001a*/ 	.short	(.L_14 - .L_13)
.L_13:
        /*001c*/ 	.word	0x00000000
        /*0020*/ 	.short	0x0007
        /*0022*/ 	.short	0x0038
        /*0024*/ 	.byte	0x00, 0xf0, 0x11, 0x00


	//----- nvinfo : EIATTR_KPARAM_INFO
	.align		4
.L_14:
        /*0028*/ 	.byte	0x04, 0x17
        /*002a*/ 	.short	(.L_16 - .L_15)
.L_15:
        /*002c*/ 	.word	0x00000000
        /*0030*/ 	.short	0x0006
        /*0032*/ 	.short	0x0030
        /*0034*/ 	.byte	0x00, 0xf4, 0x21, 0x00


	//----- nvinfo : EIATTR_KPARAM_INFO
	.align		4
.L_16:
        /*0038*/ 	.byte	0x04, 0x17
        /*003a*/ 	.short	(.L_18 - .L_17)
.L_17:
        /*003c*/ 	.word	0x00000000
        /*0040*/ 	.short	0x0005
        /*0042*/ 	.short	0x0028
        /*0044*/ 	.byte	0x00, 0xf4, 0x21, 0x00


	//----- nvinfo : EIATTR_KPARAM_INFO
	.align		4
.L_18:
        /*0048*/ 	.byte	0x04, 0x17
        /*004a*/ 	.short	(.L_20 - .L_19)
.L_19:
        /*004c*/ 	.word	0x00000000
        /*0050*/ 	.short	0x0004
        /*0052*/ 	.short	0x0020
        /*0054*/ 	.byte	0x00, 0xf4, 0x21, 0x00


	//----- nvinfo : EIATTR_KPARAM_INFO
	.align		4
.L_20:
        /*0058*/ 	.byte	0x04, 0x17
        /*005a*/ 	.short	(.L_22 - .L_21)
.L_21:
        /*005c*/ 	.word	0x00000000
        /*0060*/ 	.short	0x0003
        /*0062*/ 	.short	0x0018
        /*0064*/ 	.byte	0x00, 0xf4, 0x21, 0x00


	//----- nvinfo : EIATTR_KPARAM_INFO
	.align		4
.L_22:
        /*0068*/ 	.byte	0x04, 0x17
        /*006a*/ 	.short	(.L_24 - .L_23)
.L_23:
        /*006c*/ 	.word	0x00000000
        /*0070*/ 	.short	0x0002
        /*0072*/ 	.short	0x0010
        /*0074*/ 	.byte	0x00, 0xf4, 0x21, 0x00


	//----- nvinfo : EIATTR_KPARAM_INFO
	.align		4
.L_24:
        /*0078*/ 	.byte	0x04, 0x17
        /*007a*/ 	.short	(.L_26 - .L_25)
.L_25:
        /*007c*/ 	.word	0x00000000
        /*0080*/ 	.short	0x0001
        /*0082*/ 	.short	0x0008
        /*0084*/ 	.byte	0x00, 0xf4, 0x21, 0x00


	//----- nvinfo : EIATTR_KPARAM_INFO
	.align		4
.L_26:
        /*0088*/ 	.byte	0x04, 0x17
        /*008a*/ 	.short	(.L_28 - .L_27)
.L_27:
        /*008c*/ 	.word	0x00000000
        /*0090*/ 	.short	0x0000
        /*0092*/ 	.short	0x0000
        /*0094*/ 	.byte	0x00, 0xf4, 0x21, 0x00


	//----- nvinfo : EIATTR_SPARSE_MMA_MASK
	.align		4
.L_28:
        /*0098*/ 	.byte	0x03, 0x50
        /*009a*/ 	.short	0x0000


	//----- nvinfo : EIATTR_MAXREG_COUNT
	.align		4
        /*009c*/ 	.byte	0x03, 0x1b
        /*009e*/ 	.short	0x00ff


	//----- nvinfo : EIATTR_EXIT_INSTR_OFFSETS
	.align		4
        /*00a0*/ 	.byte	0x04, 0x1c
        /*00a2*/ 	.short	(.L_30 - .L_29)


	//   ....[0]....
.L_29:
        /*00a4*/ 	.word	0x000006c0


	//   ....[1]....
        /*00a8*/ 	.word	0x000006e0


	//----- nvinfo : EIATTR_REQNTID
	.align		4
.L_30:
        /*00ac*/ 	.byte	0x04, 0x10
        /*00ae*/ 	.short	(.L_32 - .L_31)
.L_31:
        /*00b0*/ 	.word	0x00000020
        /*00b4*/ 	.word	0x00000001
        /*00b8*/ 	.word	0x00000001


	//----- nvinfo : EIATTR_CBANK_PARAM_SIZE
	.align		4
.L_32:
        /*00bc*/ 	.byte	0x03, 0x19
        /*00be*/ 	.short	0x0040


	//----- nvinfo : EIATTR_PARAM_CBANK
	.align		4
        /*00c0*/ 	.byte	0x04, 0x0a
        /*00c2*/ 	.short	(.L_34 - .L_33)
	.align		4
.L_33:
        /*00c4*/ 	.word	index@(.nv.constant0.triton_poi_fused_add_gelu_native_layer_norm_5)
        /*00c8*/ 	.short	0x0210
        /*00ca*/ 	.short	0x0040


	//----- nvinfo : EIATTR_SW_WAR
	.align		4
.L_34:
        /*00cc*/ 	.byte	0x04, 0x36
        /*00ce*/ 	.short	(.L_36 - .L_35)
.L_35:
        /*00d0*/ 	.word	0x00000008
.L_36:


//--------------------- .nv.callgraph             --------------------------
	.section	.nv.callgraph,"",@"SHT_CUDA_CALLGRAPH"
	.align	4
	.sectionentsize	8
	.align		4
        /*0000*/ 	.word	0x00000000
	.align		4
        /*0004*/ 	.word	0xffffffff
	.align		4
        /*0008*/ 	.word	0x00000000
	.align		4
        /*000c*/ 	.word	0xfffffffe
	.align		4
        /*0010*/ 	.word	0x00000000
	.align		4
        /*0014*/ 	.word	0xfffffffd
	.align		4
        /*0018*/ 	.word	0x00000000
	.align		4
        /*001c*/ 	.word	0xfffffffc


//--------------------- .nv.constant4             --------------------------
	.section	.nv.constant4,"a",@progbits
	.align	8
	.align		8
.nv.constant4:
        /*0000*/ 	.dword	_$_str


//--------------------- .text.triton_poi_fused_add_gelu_native_layer_norm_5 --------------------------
	.section	.text.triton_poi_fused_add_gelu_native_layer_norm_5,"ax",@progbits
	.sectionflags	@"SHF_BARRIERS=1"
	.align	128
        .global         triton_poi_fused_add_gelu_native_layer_norm_5
        .type           triton_poi_fused_add_gelu_native_layer_norm_5,@function
        .size           triton_poi_fused_add_gelu_native_layer_norm_5,(.L_x_1 - triton_poi_fused_add_gelu_native_layer_norm_5)
        .other          triton_poi_fused_add_gelu_native_layer_norm_5,@"STO_CUDA_ENTRY STV_DEFAULT"
triton_poi_fused_add_gelu_native_layer_norm_5:
.text.triton_poi_fused_add_gelu_native_layer_norm_5:
[----:B------:R-:W0:Y:S01]  /*0000*/  LDC R1, c[0x0][0x28] ;  /* 0x00000a00ff017b82 */ /* 0x000e220000000800 */
[----:B------:R-:W1:Y:S07]  /*0010*/  S2R R0, SR_CTAID.Y ;  /* 0x0000000000007919 */ /* 0x000e6e0000002600 */
[----:B------:R-:W2:Y:S01]  /*0020*/  LDC.64 R2, c[0x0][0x218] ;  /* 0x00008600ff027b82 */ /* 0x000ea20000000a00 */
[----:B------:R-:W-:Y:S01]  /*0030*/  ULDC.64 UR6, c[0x0][0x208] ;  /* 0x0000820000067ab9 */ /* 0x000fe20000000a00 */
[----:B------:R-:W3:Y:S01]  /*0040*/  S2R R21, SR_TID.X ;  /* 0x0000000000157919 */ /* 0x000ee20000002100 */
[----:B------:R-:W4:Y:S05]  /*0050*/  S2R R12, SR_CTAID.X ;  /* 0x00000000000c7919 */ /* 0x000f2a0000002500 */
[----:B------:R-:W5:Y:S01]  /*0060*/  LDC.64 R4, c[0x0][0x220] ;  /* 0x00008800ff047b82 */ /* 0x000f620000000a00 */
[----:B-1----:R-:W-:Y:S01]  /*0070*/  IMAD.SHL.U32 R0, R0, 0x8, RZ ;  /* 0x0000000800007824 */ /* 0x002fe200078e00ff */
[----:B---3--:R-:W-:-:S04]  /*0080*/  SHF.R.U32.HI R15, RZ, 0x3, R21 ;  /* 0x00000003ff0f7819 */ /* 0x008fc80000011615 */
[----:B------:R-:W-:Y:S01]  /*0090*/  LOP3.LUT R13, R0, 0x7, R21, 0xf8, !PT ;  /* 0x00000007000d7812 */ /* 0x000fe200078ef815 */
[----:B----4-:R-:W-:Y:S01]  /*00a0*/  IMAD.SHL.U32 R12, R12, 0x4, RZ ;  /* 0x000000040c0c7824 */ /* 0x010fe200078e00ff */
[----:B------:R-:W-:Y:S02]  /*00b0*/  SGXT.U32 R15, R15, 0x2 ;  /* 0x000000020f0f781a */ /* 0x000fe40000000000 */
[----:B------:R-:W-:Y:S01]  /*00c0*/  SHF.R.S32.HI R6, RZ, 0x1f, R13 ;  /* 0x0000001fff067819 */ /* 0x000fe2000001140d */
[----:B-----5:R-:W-:Y:S01]  /*00d0*/  IMAD.WIDE R4, R13, 0x4, R4 ;  /* 0x000000040d047825 */ /* 0x020fe200078e0204 */
[----:B------:R-:W-:Y:S02]  /*00e0*/  LOP3.LUT R17, R12, R15, RZ, 0xfc, !PT ;  /* 0x0000000f0c117212 */ /* 0x000fe400078efcff */
[----:B------:R-:W-:Y:S02]  /*00f0*/  LEA.HI R8, R6, R13, RZ, 0x2 ;  /* 0x0000000d06087211 */ /* 0x000fe400078f10ff */
[----:B------:R-:W1:Y:S01]  /*0100*/  LDC.64 R6, c[0x0][0x228] ;  /* 0x00008a00ff067b82 */ /* 0x000e620000000a00 */
[----:B------:R-:W-:-:S02]  /*0110*/  ISETP.GE.AND P1, PT, R17, 0x4, PT ;  /* 0x000000041100780c */ /* 0x000fc40003f26270 */
[C---:B------:R-:W-:Y:S02]  /*0120*/  LOP3.LUT R10, R8.reuse, 0xfffffffc, RZ, 0xc0, !PT ;  /* 0xfffffffc080a7812 */ /* 0x040fe400078ec0ff */
[----:B------:R-:W-:Y:S02]  /*0130*/  SHF.L.U32 R16, R8, 0x2, RZ ;  /* 0x0000000208107819 */ /* 0x000fe400000006ff */
[C---:B------:R-:W-:Y:S01]  /*0140*/  ISETP.LT.AND P0, PT, R13.reuse, 0x10, !P1 ;  /* 0x000000100d00780c */ /* 0x040fe20004f01270 */
[----:B------:R-:W-:Y:S01]  /*0150*/  IMAD.IADD R14, R13, 0x1, -R10 ;  /* 0x000000010d0e7824 */ /* 0x000fe200078e0a0a */
[----:B------:R-:W3:Y:S01]  /*0160*/  LDC.64 R8, c[0x0][0x230] ;  /* 0x00008c00ff087b82 */ /* 0x000ee20000000a00 */
[----:B------:R-:W-:Y:S02]  /*0170*/  LOP3.LUT R19, R16, 0xfffffff0, RZ, 0xc0, !PT ;  /* 0xfffffff010137812 */ /* 0x000fe400078ec0ff */
[----:B------:R-:W-:Y:S01]  /*0180*/  IMAD R14, R17, 0x4, R14 ;  /* 0x00000004110e7824 */ /* 0x000fe200078e020e */
[----:B------:R-:W-:-:S04]  /*0190*/  ISETP.GE.AND P2, PT, R13, 0x10, PT ;  /* 0x000000100d00780c */ /* 0x000fc80003f46270 */
[----:B------:R-:W4:Y:S01]  /*01a0*/  LDC.64 R10, c[0x0][0x238] ;  /* 0x00008e00ff0a7b82 */ /* 0x000f220000000a00 */
[----:B------:R-:W-:Y:S01]  /*01b0*/  IADD3 R19, R14, R19, RZ ;  /* 0x000000130e137210 */ /* 0x000fe20007ffe0ff */
[----:B------:R-:W-:-:S04]  /*01c0*/  IMAD.MOV.U32 R14, RZ, RZ, RZ ;  /* 0x000000ffff0e7224 */ /* 0x000fc800078e00ff */
[----:B--2---:R-:W-:Y:S01]  /*01d0*/  IMAD.WIDE R2, R19, 0x4, R2 ;  /* 0x0000000413027825 */ /* 0x004fe200078e0202 */
[----:B------:R-:W-:-:S03]  /*01e0*/  HFMA2.MMA R19, -RZ, RZ, 0, 0 ;  /* 0x00000000ff137435 */ /* 0x000fc600000001ff */
[----:B-1----:R-:W-:Y:S01]  /*01f0*/  IMAD.WIDE R6, R13, 0x4, R6 ;  /* 0x000000040d067825 */ /* 0x002fe200078e0206 */
[----:B------:R1:W2:Y:S03]  /*0200*/  @P0 LDG.E.EL R14, desc[UR6][R2.64] ;  /* 0x00000006020e0981 */ /* 0x0002a6000c2e1900 */
[----:B------:R-:W-:Y:S02]  /*0210*/  IMAD.MOV.U32 R13, RZ, RZ, RZ ;  /* 0x000000ffff0d7224 */ /* 0x000fe400078e00ff */
[C---:B---3--:R-:W-:Y:S01]  /*0220*/  IMAD.WIDE R8, R17.reuse, 0x4, R8 ;  /* 0x0000000411087825 */ /* 0x048fe200078e0208 */
[----:B------:R3:W2:Y:S04]  /*0230*/  @!P2 LDG.E.EL R19, desc[UR6][R4.64] ;  /* 0x000000060413a981 */ /* 0x0006a8000c2e1900 */
[----:B------:R5:W2:Y:S01]  /*0240*/  @!P2 LDG.E.EL R13, desc[UR6][R6.64] ;  /* 0x00000006060da981 */ /* 0x000aa2000c2e1900 */
[----:B-1----:R-:W1:Y:S01]  /*0250*/  LDC.64 R2, c[0x0][0x240] ;  /* 0x00009000ff027b82 */ /* 0x002e620000000a00 */
[----:B----4-:R-:W-:Y:S01]  /*0260*/  IMAD.WIDE R10, R17, 0x4, R10 ;  /* 0x00000004110a7825 */ /* 0x010fe200078e020a */
[----:B------:R-:W-:-:S06]  /*0270*/  CS2R R16, SRZ ;  /* 0x0000000000107805 */ /* 0x000fcc000001ff00 */
[----:B------:R-:W4:Y:S04]  /*0280*/  @!P1 LDG.E.EL R16, desc[UR6][R8.64] ;  /* 0x0000000608109981 */ /* 0x000f28000c2e1900 */
[----:B------:R-:W4:Y:S01]  /*0290*/  @!P1 LDG.E.EL R17, desc[UR6][R10.64] ;  /* 0x000000060a119981 */ /* 0x000f22000c2e1900 */
[----:B---3--:R-:W-:Y:S02]  /*02a0*/  SHF.R.U32.HI R5, RZ, 0x2, R21 ;  /* 0x00000002ff057819 */ /* 0x008fe40000011615 */
[----:B------:R-:W-:Y:S02]  /*02b0*/  LOP3.LUT R12, R12, 0x3, R21, 0xf8, !PT ;  /* 0x000000030c0c7812 */ /* 0x000fe400078ef815 */
[----:B------:R-:W-:Y:S02]  /*02c0*/  SGXT.U32 R5, R5, 0x3 ;  /* 0x000000030505781a */ /* 0x000fe40000000000 */
[----:B------:R-:W-:-:S02]  /*02d0*/  ISETP.GE.AND P0, PT, R12, 0x4, PT ;  /* 0x000000040c00780c */ /* 0x000fc40003f06270 */
[----:B------:R-:W-:-:S04]  /*02e0*/  LOP3.LUT R5, R0, R5, RZ, 0xfc, !PT ;  /* 0x0000000500057212 */ /* 0x000fc800078efcff */
[C---:B------:R-:W-:Y:S02]  /*02f0*/  ISETP.LT.AND P0, PT, R5.reuse, 0x10, !P0 ;  /* 0x000000100500780c */ /* 0x040fe40004701270 */
[----:B------:R-:W-:Y:S01]  /*0300*/  LEA R5, R5, R12, 0x2 ;  /* 0x0000000c05057211 */ /* 0x000fe200078e10ff */
[----:B------:R-:W-:-:S04]  /*0310*/  IMAD.MOV.U32 R0, RZ, RZ, RZ ;  /* 0x000000ffff007224 */ /* 0x000fc800078e00ff */
[----:B-1----:R-:W-:-:S06]  /*0320*/  IMAD.WIDE R2, R5, 0x4, R2 ;  /* 0x0000000405027825 */ /* 0x002fcc00078e0202 */
[----:B------:R1:W3:Y:S01]  /*0330*/  @P0 LDG.E.EL R0, desc[UR6][R2.64] ;  /* 0x0000000602000981 */ /* 0x0002e2000c2e1900 */
[----:B------:R-:W1:Y:S01]  /*0340*/  S2UR UR5, SR_CgaCtaId ;  /* 0x00000000000579c3 */ /* 0x000e620000008800 */
[----:B------:R-:W-:Y:S01]  /*0350*/  SHF.L.U32 R4, R21, 0x2, RZ ;  /* 0x0000000215047819 */ /* 0x000fe200000006ff */
[----:B------:R-:W-:-:S03]  /*0360*/  UMOV UR4, 0x400 ;  /* 0x0000040000047882 */ /* 0x000fc60000000000 */
[----:B------:R-:W-:-:S04]  /*0370*/  LOP3.LUT R4, R4, 0x1c, RZ, 0xc0, !PT ;  /* 0x0000001c04047812 */ /* 0x000fc800078ec0ff */
[----:B------:R-:W-:Y:S01]  /*0380*/  LOP3.LUT R15, R4, R15, RZ, 0xfc, !PT ;  /* 0x0000000f040f7212 */ /* 0x000fe200078efcff */
[----:B01----:R-:W-:-:S06]  /*0390*/  UPRMT UR4, UR5, 0x654, UR4 ;  /* 0x0000065405047896 */ /* 0x003fcc0008000004 */
[----:B------:R-:W-:-:S04]  /*03a0*/  VIADD R4, R4, UR4 ;  /* 0x0000000404047c36 */ /* 0x000fc80008000000 */
[----:B------:R-:W-:Y:S01]  /*03b0*/  IMAD R15, R15, 0x4, R4 ;  /* 0x000000040f0f7824 */ /* 0x000fe200078e0204 */
[C---:B-----5:R-:W-:Y:S02]  /*03c0*/  LOP3.LUT R6, R21.reuse, 0x1c, RZ, 0xc0, !PT ;  /* 0x0000001c15067812 */ /* 0x060fe400078ec0ff */
[----:B------:R-:W-:Y:S02]  /*03d0*/  LOP3.LUT R2, R21, 0x1f, RZ, 0xc0, !PT ;  /* 0x0000001f15027812 */ /* 0x000fe400078ec0ff */
[----:B------:R-:W-:Y:S01]  /*03e0*/  IADD3 R3, R6, UR4, RZ ;  /* 0x0000000406037c10 */ /* 0x000fe2000fffe0ff */
[----:B------:R-:W-:Y:S01]  /*03f0*/  IMAD.MOV.U32 R4, RZ, RZ, 0x3bac840b ;  /* 0x3bac840bff047424 */ /* 0x000fe200078e00ff */
[----:B------:R-:W-:Y:S02]  /*0400*/  ULDC.64 UR4, c[0x0][0x210] ;  /* 0x0000840000047ab9 */ /* 0x000fe40000000a00 */
[----:B------:R-:W-:Y:S01]  /*0410*/  LEA R2, R2, R3, 0x2 ;  /* 0x0000000302027211 */ /* 0x000fe200078e10ff */
[----:B--2---:R-:W-:-:S04]  /*0420*/  FADD R14, -R19, R14 ;  /* 0x0000000e130e7221 */ /* 0x004fc80000000100 */
[----:B------:R-:W-:-:S04]  /*0430*/  FMUL R14, R14, R13 ;  /* 0x0000000d0e0e7220 */ /* 0x000fc80000400000 */
[----:B----4-:R-:W-:-:S05]  /*0440*/  FFMA R14, R14, R16, R17 ;  /* 0x000000100e0e7223 */ /* 0x010fca0000000011 */
[----:B------:R-:W-:Y:S01]  /*0450*/  STS [R15], R14 ;  /* 0x0000000e0f007388 */ /* 0x000fe20000000800 */
[----:B------:R-:W-:Y:S06]  /*0460*/  BAR.SYNC.DEFER_BLOCKING 0x0 ;  /* 0x0000000000007b1d */ /* 0x000fec0000010000 */
[----:B------:R0:W3:Y:S02]  /*0470*/  LDS R3, [R2] ;  /* 0x0000000002037984 */ /* 0x0000e40000000800 */
[----:B0-----:R-:W-:Y:S01]  /*0480*/  HFMA2.MMA R2, -RZ, RZ, -1.26171875, -2.110004425048828125e-05 ;  /* 0xbd0c8162ff027435 */ /* 0x001fe200000001ff */
[----:B---3--:R-:W-:-:S04]  /*0490*/  FADD R6, R3, R0 ;  /* 0x0000000003067221 */ /* 0x008fc80000000000 */
[----:B------:R-:W-:-:S04]  /*04a0*/  FMUL R8, R6, 0.70710676908493041992 ;  /* 0x3f3504f306087820 */ /* 0x000fc80000400000 */
[----:B------:R-:W-:Y:S01]  /*04b0*/  FADD.FTZ R7, |R8|, -RZ ;  /* 0x800000ff08077221 */ /* 0x000fe20000010200 */
[----:B------:R-:W-:Y:S04]  /*04c0*/  BAR.SYNC.DEFER_BLOCKING 0x0 ;  /* 0x0000000000007b1d */ /* 0x000fe80000010000 */
[----:B------:R-:W-:Y:S01]  /*04d0*/  FSETP.GE.AND P1, PT, R7, 1.0029599666595458984, PT ;  /* 0x3f8060fe0700780b */ /* 0x000fe20003f26000 */
[----:B------:R-:W-:Y:S01]  /*04e0*/  IMAD.MOV.U32 R0, RZ, RZ, 0x3789ca3c ;  /* 0x3789ca3cff007424 */ /* 0x000fe200078e00ff */
[----:B------:R-:W-:-:S11]  /*04f0*/  MOV R3, 0xb9f560b9 ;  /* 0xb9f560b900037802 */ /* 0x000fd60000000f00 */
[----:B------:R-:W-:Y:S01]  /*0500*/  @!P1 MOV R0, 0x38b1e96a ;  /* 0x38b1e96a00009802 */ /* 0x000fe20000000f00 */
[----:B------:R-:W-:Y:S02]  /*0510*/  @!P1 IMAD.MOV.U32 R3, RZ, RZ, -0x45a8b2e0 ;  /* 0xba574d20ff039424 */ /* 0x000fe400078e00ff */
[----:B------:R-:W-:Y:S01]  /*0520*/  @!P1 FMUL R7, R8, R8 ;  /* 0x0000000808079220 */ /* 0x000fe20000400000 */
[----:B------:R-:W-:-:S03]  /*0530*/  @!P1 IMAD.MOV.U32 R4, RZ, RZ, 0x3baad5ea ;  /* 0x3baad5eaff049424 */ /* 0x000fc600078e00ff */
[----:B------:R-:W-:Y:S01]  /*0540*/  FFMA.FTZ R3, R7, R0, R3 ;  /* 0x0000000007037223 */ /* 0x000fe20000010003 */
[----:B------:R-:W-:-:S03]  /*0550*/  @!P1 IMAD.MOV.U32 R2, RZ, RZ, -0x4323e419 ;  /* 0xbcdc1be7ff029424 */ /* 0x000fc600078e00ff */
[-C--:B------:R-:W-:Y:S01]  /*0560*/  FFMA.FTZ R9, R3, R7.reuse, R4 ;  /* 0x0000000703097223 */ /* 0x080fe20000010004 */
[----:B------:R-:W-:Y:S01]  /*0570*/  HFMA2.MMA R3, -RZ, RZ, 1.853515625, -0.00091457366943359375 ;  /* 0x3f6a937eff037435 */ /* 0x000fe200000001ff */
[----:B------:R-:W-:Y:S01]  /*0580*/  MOV R0, 0x3e1cf906 ;  /* 0x3e1cf90600007802 */ /* 0x000fe20000000f00 */
[----:B------:R-:W-:Y:S02]  /*0590*/  @!P1 IMAD.MOV.U32 R0, RZ, RZ, 0x3de718af ;  /* 0x3de718afff009424 */ /* 0x000fe400078e00ff */
[-C--:B------:R-:W-:Y:S01]  /*05a0*/  FFMA.FTZ R9, R9, R7.reuse, R2 ;  /* 0x0000000709097223 */ /* 0x080fe20000010002 */
[----:B------:R-:W-:Y:S01]  /*05b0*/  MOV R2, 0x3f20d842 ;  /* 0x3f20d84200027802 */ /* 0x000fe20000000f00 */
[----:B------:R-:W-:Y:S02]  /*05c0*/  @!P1 IMAD.MOV.U32 R3, RZ, RZ, -0x413f6c54 ;  /* 0xbec093acff039424 */ /* 0x000fe400078e00ff */
[----:B------:R-:W-:Y:S01]  /*05d0*/  FFMA.FTZ R0, R9, R7, R0 ;  /* 0x0000000709007223 */ /* 0x000fe20000010000 */
[----:B------:R-:W-:-:S03]  /*05e0*/  @!P1 MOV R2, 0x3e0375d3 ;  /* 0x3e0375d300029802 */ /* 0x000fc60000000f00 */
[----:B------:R-:W-:Y:S01]  /*05f0*/  FFMA.FTZ R3, R0, R7, R3 ;  /* 0x0000000700037223 */ /* 0x000fe20000010003 */
[----:B------:R-:W-:-:S03]  /*0600*/  FSEL R9, -R7, R8, P1 ;  /* 0x0000000807097208 */ /* 0x000fc60000800100 */
[----:B------:R-:W-:-:S04]  /*0610*/  FFMA.FTZ R2, R3, R7, R2 ;  /* 0x0000000703027223 */ /* 0x000fc80000010002 */
[----:B------:R-:W-:-:S04]  /*0620*/  FFMA.FTZ R9, R2, R9, R9 ;  /* 0x0000000902097223 */ /* 0x000fc80000010009 */
[----:B------:R-:W0:Y:S01]  /*0630*/  @P1 MUFU.EX2 R0, R9 ;  /* 0x0000000900001308 */ /* 0x000e220000000800 */
[----:B------:R-:W-:Y:S01]  /*0640*/  SHF.R.S32.HI R4, RZ, 0x1f, R5 ;  /* 0x0000001fff047819 */ /* 0x000fe20000011405 */
[----:B0-----:R-:W-:-:S05]  /*0650*/  @P1 FADD R0, -R0, 1 ;  /* 0x3f80000000001421 */ /* 0x001fca0000000100 */
[----:B------:R-:W-:Y:S02]  /*0660*/  @P1 LOP3.LUT R9, R0, 0x80000000, R8, 0xf8, !PT ;  /* 0x8000000000091812 */ /* 0x000fe400078ef808 */
[----:B------:R-:W-:Y:S01]  /*0670*/  LEA R2, P1, R5, UR4, 0x2 ;  /* 0x0000000405027c11 */ /* 0x000fe2000f8210ff */
[----:B------:R-:W-:Y:S02]  /*0680*/  FMUL R0, R6, 0.5 ;  /* 0x3f00000006007820 */ /* 0x000fe40000400000 */
[----:B------:R-:W-:Y:S01]  /*0690*/  FADD R7, R9, 1 ;  /* 0x3f80000009077421 */ /* 0x000fe20000000000 */
[----:B------:R-:W-:-:S03]  /*06a0*/  LEA.HI.X R3, R5, UR5, R4, 0x2, P1 ;  /* 0x0000000505037c11 */ /* 0x000fc600088f1404 */
[----:B------:R-:W-:Y:S01]  /*06b0*/  FMUL R7, R0, R7 ;  /* 0x0000000700077220 */ /* 0x000fe20000400000 */
[----:B------:R-:W-:Y:S06]  /*06c0*/  @!P0 EXIT ;  /* 0x000000000000894d */ /* 0x000fec0003800000 */
[----:B------:R-:W-:Y:S01]  /*06d0*/  STG.E desc[UR6][R2.64], R7 ;  /* 0x0000000702007986 */ /* 0x000fe2000c101906 */
[----:B------:R-:W-:Y:S05]  /*06e0*/  EXIT ;  /* 0x000000000000794d */ /* 0x000fea0003800000 */
.L_x_0:
[----:B------:R-:W-:-:S00]  /*06f0*/  BRA `(.L_x_0) ;  /* 0xfffffffc00fc7947 */ /* 0x000fc0000383ffff */
[----:B------:R-:W-:-:S00]  /*0700*/  NOP ;  /* 0x0000000000007918 */ /* 0x000fc00000000000 */
[----:B------:R-:W-:-:S00]  /*0710*/  NOP ;  /* 0x0000000000007918 */ /* 0x000fc00000000000 */
[----:B------:R-:W-:-:S00]  /*0720*/  NOP ;  /* 0x0000000000007918 */ /* 0x000fc00000000000 */
[----:B------:R-:W-:-:S00]  /*0730*/  NOP ;  /* 0x0000000000007918 */ /* 0x000fc00000000000 */
[----:B------:R-:W-:-:S00]  /*0740*/  NOP ;  /* 0x0000000000007918 */ /* 0x000fc00000000000 */
[----:B------:R-:W-:-:S00]  /*0750*/  NOP ;  /* 0x0000000000007918 */ /* 0x000fc00000000000 */
[----:B------:R-:W-:-:S00]  /*0760*/  NOP ;  /* 0x0000000000007918 */ /* 0x000fc00000000000 */
[----:B------:R-:W-:-:S00]  /*0770*/  NOP ;  /* 0x0000000000007918 */ /* 0x000fc00000000000 */
.L_x_1:


//--------------------- .nv.global.init           --------------------------
	.section	.nv.global.init,"aw",@progbits
.nv.global.init:
	.type		_$_str,@object
	.size		_$_str,(.L_0 - _$_str)
_$_str:
        /*0000*/ 	.byte	0x5f, 0x5f, 0x43, 0x55, 0x44, 0x41, 0x5f, 0x46, 0x54, 0x5a, 0x00
.L_0:


//--------------------- .nv.shared.triton_poi_fused_add_gelu_native_layer_norm_5 --------------------------
	.section	.nv.shared.triton_poi_fused_add_gelu_native_layer_norm_5,"aw",@nobits
	.sectionflags	@""
	.align	16
	.zero		1024


//--------------------- .nv.constant0.triton_poi_fused_add_gelu_native_layer_norm_5 --------------------------
	.section	.nv.constant0.triton_poi_fused_add_gelu_native_layer_norm_5,"a",@progbits
	.sectionflags	@""
	.align	4
.nv.constant0.triton_poi_fused_add_gelu_native_layer_norm_5:
	.zero		592
